//
// Generated by NVIDIA NVVM Compiler
//
// Compiler Build ID: CL-36424714
// Cuda compilation tools, release 13.0, V13.0.88
// Based on NVVM 20.0.0
//

.version 9.0
.target sm_100
.address_size 64

	// .globl	_Z23benchmarkSLMLoadLatencyPyS_Pi
// _ZZ23benchmarkSLMLoadLatencyPyS_PiE9sharedMem has been demoted

.visible .entry _Z23benchmarkSLMLoadLatencyPyS_Pi(
	.param .u64 .ptr .align 1 _Z23benchmarkSLMLoadLatencyPyS_Pi_param_0,
	.param .u64 .ptr .align 1 _Z23benchmarkSLMLoadLatencyPyS_Pi_param_1,
	.param .u64 .ptr .align 1 _Z23benchmarkSLMLoadLatencyPyS_Pi_param_2
)
{
	.reg .pred 	%p<3>;
	.reg .b32 	%r<9>;
	.reg .b64 	%rd<13>;
	// demoted variable
	.shared .align 4 .b8 _ZZ23benchmarkSLMLoadLatencyPyS_PiE9sharedMem[128];
	ld.param.u64 	%rd4, [_Z23benchmarkSLMLoadLatencyPyS_Pi_param_0];
	ld.param.u64 	%rd5, [_Z23benchmarkSLMLoadLatencyPyS_Pi_param_1];
	ld.param.u64 	%rd6, [_Z23benchmarkSLMLoadLatencyPyS_Pi_param_2];
	cvta.to.global.u64 	%rd1, %rd6;
	mov.u32 	%r1, %tid.x;
	setp.gt.u32 	%p1, %r1, 31;
	@%p1 bra 	$L__BB0_2;
	mul.wide.u32 	%rd7, %r1, 4;
	add.s64 	%rd8, %rd1, %rd7;
	ld.global.u32 	%r3, [%rd8];
	shl.b32 	%r4, %r1, 2;
	mov.u32 	%r5, _ZZ23benchmarkSLMLoadLatencyPyS_PiE9sharedMem;
	add.s32 	%r6, %r5, %r4;
	st.shared.u32 	[%r6], %r3;
$L__BB0_2:
	bar.sync 	0;
	ld.global.u32 	%r7, [%rd1];
	// begin inline asm
	mov.u64 	%rd9, %clock64;
	// end inline asm
	ld.shared.u32 	%r8, [_ZZ23benchmarkSLMLoadLatencyPyS_PiE9sharedMem];
	add.s32 	%r2, %r8, %r7;
	// begin inline asm
	mov.u64 	%rd10, %clock64;
	// end inline asm
	setp.ne.s32 	%p2, %r1, 0;
	@%p2 bra 	$L__BB0_4;
	cvta.to.global.u64 	%rd11, %rd4;
	st.global.u64 	[%rd11], %rd9;
	cvta.to.global.u64 	%rd12, %rd5;
	st.global.u64 	[%rd12], %rd10;
	st.global.u32 	[%rd1], %r2;
$L__BB0_4:
	ret;

}


// ===== COMPILED SASS (sm_100) =====

	.target	sm_100

	.elftype	@"ET_EXEC"


//--------------------- .note.nv.tkinfo           --------------------------
	.section	.note.nv.tkinfo,"",@"SHT_NOTE"
	.sectionflags	@"SHF_NOTE_NV_TKINFO"
	.tkinfo
        /*0018*/ 	.word	0x00000002
        /*0030*/ 	.string	""
        /*0030*/ 	.string	"ptxas"
        /*0030*/ 	.string	"Cuda compilation tools, release 13.0, V13.0.88"
        /*0030*/ 	.string	"Build cuda_13.0.r13.0/compiler.36424714_0"
        /*0030*/ 	.string	"-arch sm_100 -m 64 "



//--------------------- .note.nv.cuinfo           --------------------------
	.section	.note.nv.cuinfo,"",@"SHT_NOTE"
	.sectionflags	@"SHF_NOTE_NV_CUINFO"
        /*0018*/ 	.short	0x0002
        /*001a*/ 	.short	0x0064
        /*001c*/ 	.short	0x0082
	.zero		2


//--------------------- .nv.info                  --------------------------
	.section	.nv.info,"",@"SHT_CUDA_INFO"
	.align	4


	//----- nvinfo : EIATTR_REGCOUNT
	.align		4
        /*0000*/ 	.byte	0x04, 0x2f
        /*0002*/ 	.short	(.L_1 - .L_0)
	.align		4
.L_0:
        /*0004*/ 	.word	index@(_Z23benchmarkSLMLoadLatencyPyS_Pi)
        /*0008*/ 	.word	0x00000012


	//----- nvinfo : EIATTR_FRAME_SIZE
	.align		4
.L_1:
        /*000c*/ 	.byte	0x04, 0x11
        /*000e*/ 	.short	(.L_3 - .L_2)
	.align		4
.L_2:
        /*0010*/ 	.word	index@(_Z23benchmarkSLMLoadLatencyPyS_Pi)
        /*0014*/ 	.word	0x00000000


	//----- nvinfo : EIATTR_MIN_STACK_SIZE
	.align		4
.L_3:
        /*0018*/ 	.byte	0x04, 0x12
        /*001a*/ 	.short	(.L_5 - .L_4)
	.align		4
.L_4:
        /*001c*/ 	.word	index@(_Z23benchmarkSLMLoadLatencyPyS_Pi)
        /*0020*/ 	.word	0x00000000
.L_5:


//--------------------- .nv.compat                --------------------------
	.section	.nv.compat,"",@"SHT_CUDA_COMPAT_INFO"
	.align	4
        /*0000*/ 	.byte	0x02, 0x09, 0x00, 0x00, 0x02, 0x02, 0x01, 0x00, 0x02, 0x05, 0x05, 0x00, 0x03, 0x07, 0x01, 0x01
        /*0010*/ 	.byte	0x02, 0x03, 0x00, 0x00, 0x02, 0x06, 0x01, 0x00, 0x04, 0x0b, 0x08, 0x00, 0x09, 0x00, 0x00, 0x00
        /*0020*/ 	.byte	0x00, 0x00, 0x00, 0x00


//--------------------- .nv.info._Z23benchmarkSLMLoadLatencyPyS_Pi --------------------------
	.section	.nv.info._Z23benchmarkSLMLoadLatencyPyS_Pi,"",@"SHT_CUDA_INFO"
	.sectionflags	@""
	.align	4


	//----- nvinfo : EIATTR_CUDA_API_VERSION
	.align		4
        /*0000*/ 	.byte	0x04, 0x37
        /*0002*/ 	.short	(.L_7 - .L_6)
.L_6:
        /*0004*/ 	.word	0x00000082


	//----- nvinfo : EIATTR_KPARAM_INFO
	.align		4
.L_7:
        /*0008*/ 	.byte	0x04, 0x17
        /*000a*/ 	.short	(.L_9 - .L_8)
.L_8:
        /*000c*/ 	.word	0x00000000
        /*0010*/ 	.short	0x0002
        /*0012*/ 	.short	0x0010
        /*0014*/ 	.byte	0x00, 0xf5, 0x21, 0x00


	//----- nvinfo : EIATTR_KPARAM_INFO
	.align		4
.L_9:
        /*0018*/ 	.byte	0x04, 0x17
        /*001a*/ 	.short	(.L_11 - .L_10)
.L_10:
        /*001c*/ 	.word	0x00000000
        /*0020*/ 	.short	0x0001
        /*0022*/ 	.short	0x0008
        /*0024*/ 	.byte	0x00, 0xf5, 0x21, 0x00


	//----- nvinfo : EIATTR_KPARAM_INFO
	.align		4
.L_11:
        /*0028*/ 	.byte	0x04, 0x17
        /*002a*/ 	.short	(.L_13 - .L_12)
.L_12:
        /*002c*/ 	.word	0x00000000
        /*0030*/ 	.short	0x0000
        /*0032*/ 	.short	0x0000
        /*0034*/ 	.byte	0x00, 0xf5, 0x21, 0x00


	//----- nvinfo : EIATTR_SPARSE_MMA_MASK
	.align		4
.L_13:
        /*0038*/ 	.byte	0x03, 0x50
        /*003a*/ 	.short	0x0000


	//----- nvinfo : EIATTR_MAXREG_COUNT
	.align		4
        /*003c*/ 	.byte	0x03, 0x1b
        /*003e*/ 	.short	0x00ff


	//----- nvinfo : EIATTR_NUM_BARRIERS
	.align		4
        /*0040*/ 	.byte	0x02, 0x4c
        /*0042*/ 	.byte	0x01
	.zero		1


	//----- nvinfo : EIATTR_MERCURY_ISA_VERSION
	.align		4
        /*0044*/ 	.byte	0x03, 0x5f
        /*0046*/ 	.short	0x0101


	//----- nvinfo : EIATTR_VRC_CTA_INIT_COUNT
	.align		4
        /*0048*/ 	.byte	0x02, 0x4a
	.zero		1
	.zero		1


	//----- nvinfo : EIATTR_EXIT_INSTR_OFFSETS
	.align		4
        /*004c*/ 	.byte	0x04, 0x1c
        /*004e*/ 	.short	(.L_15 - .L_14)


	//   ....[0]....
.L_14:
        /*0050*/ 	.word	0x00000140


	//   ....[1]....
        /*0054*/ 	.word	0x000001a0


	//----- nvinfo : EIATTR_CBANK_PARAM_SIZE
	.align		4
.L_15:
        /*0058*/ 	.byte	0x03, 0x19
        /*005a*/ 	.short	0x0018


	//----- nvinfo : EIATTR_PARAM_CBANK
	.align		4
        /*005c*/ 	.byte	0x04, 0x0a
        /*005e*/ 	.short	(.L_17 - .L_16)
	.align		4
.L_16:
        /*0060*/ 	.word	index@(.nv.constant0._Z23benchmarkSLMLoadLatencyPyS_Pi)
        /*0064*/ 	.short	0x0380
        /*0066*/ 	.short	0x0018


	//----- nvinfo : EIATTR_SW_WAR
	.align		4
.L_17:
        /*0068*/ 	.byte	0x04, 0x36
        /*006a*/ 	.short	(.L_19 - .L_18)
.L_18:
        /*006c*/ 	.word	0x00000008
.L_19:


//--------------------- .nv.callgraph             --------------------------
	.section	.nv.callgraph,"",@"SHT_CUDA_CALLGRAPH"
	.align	4
	.sectionentsize	8
	.align		4
        /*0000*/ 	.word	0x00000000
	.align		4
        /*0004*/ 	.word	0xffffffff
	.align		4
        /*0008*/ 	.word	0x00000000
	.align		4
        /*000c*/ 	.word	0xfffffffe
	.align		4
        /*0010*/ 	.word	0x00000000
	.align		4
        /*0014*/ 	.word	0xfffffffd
	.align		4
        /*0018*/ 	.word	0x00000000
	.align		4
        /*001c*/ 	.word	0xfffffffc


//--------------------- .text._Z23benchmarkSLMLoadLatencyPyS_Pi --------------------------
	.section	.text._Z23benchmarkSLMLoadLatencyPyS_Pi,"ax",@progbits
	.align	128
        .global         _Z23benchmarkSLMLoadLatencyPyS_Pi
        .type           _Z23benchmarkSLMLoadLatencyPyS_Pi,@function
        .size           _Z23benchmarkSLMLoadLatencyPyS_Pi,(.L_x_1 - _Z23benchmarkSLMLoadLatencyPyS_Pi)
        .other          _Z23benchmarkSLMLoadLatencyPyS_Pi,@"STO_CUDA_ENTRY STV_DEFAULT"
_Z23benchmarkSLMLoadLatencyPyS_Pi:
.text._Z23benchmarkSLMLoadLatencyPyS_Pi:
[----:B------:R-:W-:Y:S01]  /*0000*/  LDC R1, c[0x0][0x37c] ;  /* 0x0000df00ff017b82 */ /* 0x000fe20000000800 */
[----:B------:R-:W0:Y:S01]  /*0010*/  S2R R15, SR_TID.X ;  /* 0x00000000000f7919 */ /* 0x000e220000002100 */
[----:B------:R-:W1:Y:S01]  /*0020*/  LDCU.64 UR6, c[0x0][0x358] ;  /* 0x00006b00ff0677ac */ /* 0x000e620008000a00 */
[----:B0-----:R-:W-:-:S13]  /*0030*/  ISETP.GT.U32.AND P0, PT, R15, 0x1f, PT ;  /* 0x0000001f0f00780c */ /* 0x001fda0003f04070 */
[----:B------:R-:W0:Y:S02]  /*0040*/  @!P0 LDC.64 R2, c[0x0][0x390] ;  /* 0x0000e400ff028b82 */ /* 0x000e240000000a00 */
[----:B0-----:R-:W-:-:S06]  /*0050*/  @!P0 IMAD.WIDE.U32 R2, R15, 0x4, R2 ;  /* 0x000000040f028825 */ /* 0x001fcc00078e0002 */
[----:B-1----:R-:W2:Y:S01]  /*0060*/  @!P0 LDG.E R2, desc[UR6][R2.64] ;  /* 0x0000000602028981 */ /* 0x002ea2000c1e1900 */
[----:B------:R-:W0:Y:S01]  /*0070*/  S2UR UR5, SR_CgaCtaId ;  /* 0x00000000000579c3 */ /* 0x000e220000008800 */
[----:B------:R-:W-:-:S07]  /*0080*/  UMOV UR4, 0x400 ;  /* 0x0000040000047882 */ /* 0x000fce0000000000 */
[----:B------:R-:W1:Y:S01]  /*0090*/  LDC.64 R4, c[0x0][0x390] ;  /* 0x0000e400ff047b82 */ /* 0x000e620000000a00 */
[----:B0-----:R-:W-:-:S06]  /*00a0*/  ULEA UR4, UR5, UR4, 0x18 ;  /* 0x0000000405047291 */ /* 0x001fcc000f8ec0ff */
[----:B------:R-:W-:-:S05]  /*00b0*/  @!P0 LEA R7, R15, UR4, 0x2 ;  /* 0x000000040f078c11 */ /* 0x000fca000f8e10ff */
[----:B--2---:R-:W-:Y:S01]  /*00c0*/  @!P0 STS [R7], R2 ;  /* 0x0000000207008388 */ /* 0x004fe20000000800 */
[----:B------:R-:W-:Y:S06]  /*00d0*/  BAR.SYNC.DEFER_BLOCKING 0x0 ;  /* 0x0000000000007b1d */ /* 0x000fec0000010000 */
[----:B-1----:R-:W2:Y:S01]  /*00e0*/  LDG.E R0, desc[UR6][R4.64] ;  /* 0x0000000604007981 */ /* 0x002ea2000c1e1900 */
[----:B------:R-:W-:-:S03]  /*00f0*/  CS2R R8, SR_CLOCKLO ;  /* 0x0000000000087805 */ /* 0x000fc60000015000 */
[----:B------:R-:W2:Y:S02]  /*0100*/  LDS R3, [UR4] ;  /* 0x00000004ff037984 */ /* 0x000ea40008000800 */
[----:B--2---:R-:W-:Y:S01]  /*0110*/  IMAD.IADD R13, R0, 0x1, R3 ;  /* 0x00000001000d7824 */ /* 0x004fe200078e0203 */
[----:B------:R-:W-:Y:S02]  /*0120*/  CS2R R10, SR_CLOCKLO ;  /* 0x00000000000a7805 */ /* 0x000fe40000015000 */
[----:B------:R-:W-:-:S13]  /*0130*/  ISETP.NE.AND P0, PT, R15, RZ, PT ;  /* 0x000000ff0f00720c */ /* 0x000fda0003f05270 */
[----:B------:R-:W-:Y:S05]  /*0140*/  @P0 EXIT ;  /* 0x000000000000094d */ /* 0x000fea0003800000 */
[----:B------:R-:W0:Y:S08]  /*0150*/  LDC.64 R2, c[0x0][0x380] ;  /* 0x0000e000ff027b82 */ /* 0x000e300000000a00 */
[----:B------:R-:W1:Y:S01]  /*0160*/  LDC.64 R6, c[0x0][0x388] ;  /* 0x0000e200ff067b82 */ /* 0x000e620000000a00 */
[----:B0-----:R-:W-:Y:S04]  /*0170*/  STG.E.64 desc[UR6][R2.64], R8 ;  /* 0x0000000802007986 */ /* 0x001fe8000c101b06 */
[----:B-1----:R-:W-:Y:S04]  /*0180*/  STG.E.64 desc[UR6][R6.64], R10 ;  /* 0x0000000a06007986 */ /* 0x002fe8000c101b06 */
[----:B------:R-:W-:Y:S01]  /*0190*/  STG.E desc[UR6][R4.64], R13 ;  /* 0x0000000d04007986 */ /* 0x000fe2000c101906 */
[----:B------:R-:W-:Y:S05]  /*01a0*/  EXIT ;  /* 0x000000000000794d */ /* 0x000fea0003800000 */
.L_x_0:
[----:B------:R-:W-:-:S00]  /*01b0*/  BRA `(.L_x_0) ;  /* 0xfffffffc00fc7947 */ /* 0x000fc0000383ffff */
[----:B------:R-:W-:-:S00]  /*01c0*/  NOP ;  /* 0x0000000000007918 */ /* 0x000fc00000000000 */
        /* <DEDUP_REMOVED lines=11> */
.L_x_1:


//--------------------- .nv.shared._Z23benchmarkSLMLoadLatencyPyS_Pi --------------------------
	.section	.nv.shared._Z23benchmarkSLMLoadLatencyPyS_Pi,"aw",@nobits
	.sectionflags	@""
	.align	4
.nv.shared._Z23benchmarkSLMLoadLatencyPyS_Pi:
	.zero		1152


//--------------------- .nv.shared.reserved.0     --------------------------
	.section	.nv.shared.reserved.0,"aw",@nobits
	.weak		__nv_reservedSMEM_offset_0_alias
	.size		__nv_reservedSMEM_offset_0_alias, 0, 64
	.other		__nv_reservedSMEM_offset_0_alias,@"STO_CUDA_RESERVED_SHARED STV_DEFAULT"
__nv_reservedSMEM_offset_0_alias:
	.zero		0
	.zero		64


//--------------------- .nv.constant0._Z23benchmarkSLMLoadLatencyPyS_Pi --------------------------
	.section	.nv.constant0._Z23benchmarkSLMLoadLatencyPyS_Pi,"a",@progbits
	.sectionflags	@""
	.align	4
.nv.constant0._Z23benchmarkSLMLoadLatencyPyS_Pi:
	.zero		920


//--------------------- SYMBOLS --------------------------

	.type		.nv.reservedSmem.offset0,@object
	.size		.nv.reservedSmem.offset0,0x4
	.type		.nv.reservedSmem.cap,@object
	.size		.nv.reservedSmem.cap,0x4
